//
// Generated by NVIDIA NVVM Compiler
//
// Compiler Build ID: CL-36424714
// Cuda compilation tools, release 13.0, V13.0.88
// Based on NVVM 20.0.0
//

.version 9.0
.target sm_100
.address_size 64

	// .globl	_Z12compute_cellPiS_i
// _ZZ12compute_cellPiS_iE4tile has been demoted

.visible .entry _Z12compute_cellPiS_i(
	.param .u64 .ptr .align 1 _Z12compute_cellPiS_i_param_0,
	.param .u64 .ptr .align 1 _Z12compute_cellPiS_i_param_1,
	.param .u32 _Z12compute_cellPiS_i_param_2
)
{
	.reg .b32 	%r<12>;
	// demoted variable
	.shared .align 4 .b8 _ZZ12compute_cellPiS_iE4tile[2048];
	mov.u32 	%r1, %tid.x;
	shl.b32 	%r2, %r1, 9;
	mov.u32 	%r3, _ZZ12compute_cellPiS_iE4tile;
	add.s32 	%r4, %r3, %r2;
	mov.u32 	%r5, %tid.y;
	shl.b32 	%r6, %r5, 7;
	add.s32 	%r7, %r4, %r6;
	mov.u32 	%r8, %tid.z;
	shl.b32 	%r9, %r8, 2;
	add.s32 	%r10, %r7, %r9;
	mov.b32 	%r11, 0;
	st.shared.u32 	[%r10], %r11;
	bar.sync 	0;
	bar.sync 	0;
	bar.sync 	0;
	ret;

}


// ===== COMPILED SASS (sm_100) =====

	.target	sm_100

	.elftype	@"ET_EXEC"


//--------------------- .note.nv.tkinfo           --------------------------
	.section	.note.nv.tkinfo,"",@"SHT_NOTE"
	.sectionflags	@"SHF_NOTE_NV_TKINFO"
	.tkinfo
        /*0018*/ 	.word	0x00000002
        /*0030*/ 	.string	""
        /*0030*/ 	.string	"ptxas"
        /*0030*/ 	.string	"Cuda compilation tools, release 13.0, V13.0.88"
        /*0030*/ 	.string	"Build cuda_13.0.r13.0/compiler.36424714_0"
        /*0030*/ 	.string	"-arch sm_100 -m 64 "



//--------------------- .note.nv.cuinfo           --------------------------
	.section	.note.nv.cuinfo,"",@"SHT_NOTE"
	.sectionflags	@"SHF_NOTE_NV_CUINFO"
        /*0018*/ 	.short	0x0002
        /*001a*/ 	.short	0x0064
        /*001c*/ 	.short	0x0082
	.zero		2


//--------------------- .nv.info                  --------------------------
	.section	.nv.info,"",@"SHT_CUDA_INFO"
	.align	4


	//----- nvinfo : EIATTR_REGCOUNT
	.align		4
        /*0000*/ 	.byte	0x04, 0x2f
        /*0002*/ 	.short	(.L_1 - .L_0)
	.align		4
.L_0:
        /*0004*/ 	.word	index@(_Z12compute_cellPiS_i)
        /*0008*/ 	.word	0x00000008


	//----- nvinfo : EIATTR_FRAME_SIZE
	.align		4
.L_1:
        /*000c*/ 	.byte	0x04, 0x11
        /*000e*/ 	.short	(.L_3 - .L_2)
	.align		4
.L_2:
        /*0010*/ 	.word	index@(_Z12compute_cellPiS_i)
        /*0014*/ 	.word	0x00000000


	//----- nvinfo : EIATTR_MIN_STACK_SIZE
	.align		4
.L_3:
        /*0018*/ 	.byte	0x04, 0x12
        /*001a*/ 	.short	(.L_5 - .L_4)
	.align		4
.L_4:
        /*001c*/ 	.word	index@(_Z12compute_cellPiS_i)
        /*0020*/ 	.word	0x00000000
.L_5:


//--------------------- .nv.compat                --------------------------
	.section	.nv.compat,"",@"SHT_CUDA_COMPAT_INFO"
	.align	4
        /*0000*/ 	.byte	0x02, 0x09, 0x00, 0x00, 0x02, 0x02, 0x01, 0x00, 0x02, 0x05, 0x05, 0x00, 0x03, 0x07, 0x01, 0x01
        /*0010*/ 	.byte	0x02, 0x03, 0x00, 0x00, 0x02, 0x06, 0x01, 0x00, 0x04, 0x0b, 0x08, 0x00, 0x09, 0x00, 0x00, 0x00
        /*0020*/ 	.byte	0x00, 0x00, 0x00, 0x00


//--------------------- .nv.info._Z12compute_cellPiS_i --------------------------
	.section	.nv.info._Z12compute_cellPiS_i,"",@"SHT_CUDA_INFO"
	.sectionflags	@""
	.align	4


	//----- nvinfo : EIATTR_CUDA_API_VERSION
	.align		4
        /*0000*/ 	.byte	0x04, 0x37
        /*0002*/ 	.short	(.L_7 - .L_6)
.L_6:
        /*0004*/ 	.word	0x00000082


	//----- nvinfo : EIATTR_KPARAM_INFO
	.align		4
.L_7:
        /*0008*/ 	.byte	0x04, 0x17
        /*000a*/ 	.short	(.L_9 - .L_8)
.L_8:
        /*000c*/ 	.word	0x00000000
        /*0010*/ 	.short	0x0002
        /*0012*/ 	.short	0x0010
        /*0014*/ 	.byte	0x00, 0xf0, 0x11, 0x00


	//----- nvinfo : EIATTR_KPARAM_INFO
	.align		4
.L_9:
        /*0018*/ 	.byte	0x04, 0x17
        /*001a*/ 	.short	(.L_11 - .L_10)
.L_10:
        /*001c*/ 	.word	0x00000000
        /*0020*/ 	.short	0x0001
        /*0022*/ 	.short	0x0008
        /*0024*/ 	.byte	0x00, 0xf5, 0x21, 0x00


	//----- nvinfo : EIATTR_KPARAM_INFO
	.align		4
.L_11:
        /*0028*/ 	.byte	0x04, 0x17
        /*002a*/ 	.short	(.L_13 - .L_12)
.L_12:
        /*002c*/ 	.word	0x00000000
        /*0030*/ 	.short	0x0000
        /*0032*/ 	.short	0x0000
        /*0034*/ 	.byte	0x00, 0xf5, 0x21, 0x00


	//----- nvinfo : EIATTR_SPARSE_MMA_MASK
	.align		4
.L_13:
        /*0038*/ 	.byte	0x03, 0x50
        /*003a*/ 	.short	0x0000


	//----- nvinfo : EIATTR_MAXREG_COUNT
	.align		4
        /*003c*/ 	.byte	0x03, 0x1b
        /*003e*/ 	.short	0x00ff


	//----- nvinfo : EIATTR_NUM_BARRIERS
	.align		4
        /*0040*/ 	.byte	0x02, 0x4c
        /*0042*/ 	.byte	0x01
	.zero		1


	//----- nvinfo : EIATTR_MERCURY_ISA_VERSION
	.align		4
        /*0044*/ 	.byte	0x03, 0x5f
        /*0046*/ 	.short	0x0101


	//----- nvinfo : EIATTR_VRC_CTA_INIT_COUNT
	.align		4
        /*0048*/ 	.byte	0x02, 0x4a
	.zero		1
	.zero		1


	//----- nvinfo : EIATTR_EXIT_INSTR_OFFSETS
	.align		4
        /*004c*/ 	.byte	0x04, 0x1c
        /*004e*/ 	.short	(.L_15 - .L_14)


	//   ....[0]....
.L_14:
        /*0050*/ 	.word	0x000000e0


	//----- nvinfo : EIATTR_CBANK_PARAM_SIZE
	.align		4
.L_15:
        /*0054*/ 	.byte	0x03, 0x19
        /*0056*/ 	.short	0x0014


	//----- nvinfo : EIATTR_PARAM_CBANK
	.align		4
        /*0058*/ 	.byte	0x04, 0x0a
        /*005a*/ 	.short	(.L_17 - .L_16)
	.align		4
.L_16:
        /*005c*/ 	.word	index@(.nv.constant0._Z12compute_cellPiS_i)
        /*0060*/ 	.short	0x0380
        /*0062*/ 	.short	0x0014


	//----- nvinfo : EIATTR_SW_WAR
	.align		4
.L_17:
        /*0064*/ 	.byte	0x04, 0x36
        /*0066*/ 	.short	(.L_19 - .L_18)
.L_18:
        /*0068*/ 	.word	0x00000008
.L_19:


//--------------------- .nv.callgraph             --------------------------
	.section	.nv.callgraph,"",@"SHT_CUDA_CALLGRAPH"
	.align	4
	.sectionentsize	8
	.align		4
        /*0000*/ 	.word	0x00000000
	.align		4
        /*0004*/ 	.word	0xffffffff
	.align		4
        /*0008*/ 	.word	0x00000000
	.align		4
        /*000c*/ 	.word	0xfffffffe
	.align		4
        /*0010*/ 	.word	0x00000000
	.align		4
        /*0014*/ 	.word	0xfffffffd
	.align		4
        /*0018*/ 	.word	0x00000000
	.align		4
        /*001c*/ 	.word	0xfffffffc


//--------------------- .text._Z12compute_cellPiS_i --------------------------
	.section	.text._Z12compute_cellPiS_i,"ax",@progbits
	.align	128
        .global         _Z12compute_cellPiS_i
        .type           _Z12compute_cellPiS_i,@function
        .size           _Z12compute_cellPiS_i,(.L_x_1 - _Z12compute_cellPiS_i)
        .other          _Z12compute_cellPiS_i,@"STO_CUDA_ENTRY STV_DEFAULT"
_Z12compute_cellPiS_i:
.text._Z12compute_cellPiS_i:
[----:B------:R-:W-:Y:S01]  /*0000*/  LDC R1, c[0x0][0x37c] ;  /* 0x0000df00ff017b82 */ /* 0x000fe20000000800 */
[----:B------:R-:W0:Y:S07]  /*0010*/  S2R R0, SR_TID.X ;  /* 0x0000000000007919 */ /* 0x000e2e0000002100 */
[----:B------:R-:W1:Y:S01]  /*0020*/  S2UR UR5, SR_CgaCtaId ;  /* 0x00000000000579c3 */ /* 0x000e620000008800 */
[----:B------:R-:W-:Y:S01]  /*0030*/  UMOV UR4, 0x400 ;  /* 0x0000040000047882 */ /* 0x000fe20000000000 */
[----:B------:R-:W2:Y:S01]  /*0040*/  S2R R3, SR_TID.Y ;  /* 0x0000000000037919 */ /* 0x000ea20000002200 */
[----:B------:R-:W3:Y:S01]  /*0050*/  S2R R5, SR_TID.Z ;  /* 0x0000000000057919 */ /* 0x000ee20000002300 */
[----:B-1----:R-:W-:-:S06]  /*0060*/  ULEA UR4, UR5, UR4, 0x18 ;  /* 0x0000000405047291 */ /* 0x002fcc000f8ec0ff */
[----:B0-----:R-:W-:-:S05]  /*0070*/  LEA R0, R0, UR4, 0x9 ;  /* 0x0000000400007c11 */ /* 0x001fca000f8e48ff */
[----:B--2---:R-:W-:-:S05]  /*0080*/  IMAD R0, R3, 0x80, R0 ;  /* 0x0000008003007824 */ /* 0x004fca00078e0200 */
[----:B---3--:R-:W-:-:S05]  /*0090*/  LEA R0, R5, R0, 0x2 ;  /* 0x0000000005007211 */ /* 0x008fca00078e10ff */
[----:B------:R-:W-:Y:S01]  /*00a0*/  STS [R0], RZ ;  /* 0x000000ff00007388 */ /* 0x000fe20000000800 */
[----:B------:R-:W-:Y:S08]  /*00b0*/  BAR.SYNC.DEFER_BLOCKING 0x0 ;  /* 0x0000000000007b1d */ /* 0x000ff00000010000 */
[----:B------:R-:W-:Y:S08]  /*00c0*/  BAR.SYNC.DEFER_BLOCKING 0x0 ;  /* 0x0000000000007b1d */ /* 0x000ff00000010000 */
[----:B------:R-:W-:Y:S06]  /*00d0*/  BAR.SYNC.DEFER_BLOCKING 0x0 ;  /* 0x0000000000007b1d */ /* 0x000fec0000010000 */
[----:B------:R-:W-:Y:S05]  /*00e0*/  EXIT ;  /* 0x000000000000794d */ /* 0x000fea0003800000 */
.L_x_0:
[----:B------:R-:W-:-:S00]  /*00f0*/  BRA `(.L_x_0) ;  /* 0xfffffffc00fc7947 */ /* 0x000fc0000383ffff */
[----:B------:R-:W-:-:S00]  /*0100*/  NOP ;  /* 0x0000000000007918 */ /* 0x000fc00000000000 */
[----:B------:R-:W-:-:S00]  /*0110*/  NOP ;  /* 0x0000000000007918 */ /* 0x000fc00000000000 */
[----:B------:R-:W-:-:S00]  /*0120*/  NOP ;  /* 0x0000000000007918 */ /* 0x000fc00000000000 */
[----:B------:R-:W-:-:S00]  /*0130*/  NOP ;  /* 0x0000000000007918 */ /* 0x000fc00000000000 */
[----:B------:R-:W-:-:S00]  /*0140*/  NOP ;  /* 0x0000000000007918 */ /* 0x000fc00000000000 */
[----:B------:R-:W-:-:S00]  /*0150*/  NOP ;  /* 0x0000000000007918 */ /* 0x000fc00000000000 */
[----:B------:R-:W-:-:S00]  /*0160*/  NOP ;  /* 0x0000000000007918 */ /* 0x000fc00000000000 */
[----:B------:R-:W-:-:S00]  /*0170*/  NOP ;  /* 0x0000000000007918 */ /* 0x000fc00000000000 */
.L_x_1:


//--------------------- .nv.shared._Z12compute_cellPiS_i --------------------------
	.section	.nv.shared._Z12compute_cellPiS_i,"aw",@nobits
	.sectionflags	@""
	.align	4
.nv.shared._Z12compute_cellPiS_i:
	.zero		3072


//--------------------- .nv.shared.reserved.0     --------------------------
	.section	.nv.shared.reserved.0,"aw",@nobits
	.weak		__nv_reservedSMEM_offset_0_alias
	.size		__nv_reservedSMEM_offset_0_alias, 0, 64
	.other		__nv_reservedSMEM_offset_0_alias,@"STO_CUDA_RESERVED_SHARED STV_DEFAULT"
__nv_reservedSMEM_offset_0_alias:
	.zero		0
	.zero		64


//--------------------- .nv.constant0._Z12compute_cellPiS_i --------------------------
	.section	.nv.constant0._Z12compute_cellPiS_i,"a",@progbits
	.sectionflags	@""
	.align	4
.nv.constant0._Z12compute_cellPiS_i:
	.zero		916


//--------------------- SYMBOLS --------------------------

	.type		.nv.reservedSmem.offset0,@object
	.size		.nv.reservedSmem.offset0,0x4
	.type		.nv.reservedSmem.cap,@object
	.size		.nv.reservedSmem.cap,0x4
